//
// Generated by NVIDIA NVVM Compiler
//
// Compiler Build ID: CL-36424714
// Cuda compilation tools, release 13.0, V13.0.88
// Based on NVVM 20.0.0
//

.version 9.0
.target sm_100
.address_size 64

	// .globl	standardization_kernel

.visible .entry standardization_kernel(
	.param .u64 .ptr .align 1 standardization_kernel_param_0,
	.param .u64 .ptr .align 1 standardization_kernel_param_1,
	.param .u32 standardization_kernel_param_2,
	.param .u32 standardization_kernel_param_3
)
{


	ret;

}


// ===== COMPILED SASS (sm_100) =====

	.target	sm_100

	.elftype	@"ET_EXEC"


//--------------------- .note.nv.tkinfo           --------------------------
	.section	.note.nv.tkinfo,"",@"SHT_NOTE"
	.sectionflags	@"SHF_NOTE_NV_TKINFO"
	.tkinfo
        /*0018*/ 	.word	0x00000002
        /*0030*/ 	.string	""
        /*0030*/ 	.string	"ptxas"
        /*0030*/ 	.string	"Cuda compilation tools, release 13.0, V13.0.88"
        /*0030*/ 	.string	"Build cuda_13.0.r13.0/compiler.36424714_0"
        /*0030*/ 	.string	"-arch sm_100 -m 64 "



//--------------------- .note.nv.cuinfo           --------------------------
	.section	.note.nv.cuinfo,"",@"SHT_NOTE"
	.sectionflags	@"SHF_NOTE_NV_CUINFO"
        /*0018*/ 	.short	0x0002
        /*001a*/ 	.short	0x0064
        /*001c*/ 	.short	0x0082
	.zero		2


//--------------------- .nv.info                  --------------------------
	.section	.nv.info,"",@"SHT_CUDA_INFO"
	.align	4


	//----- nvinfo : EIATTR_REGCOUNT
	.align		4
        /*0000*/ 	.byte	0x04, 0x2f
        /*0002*/ 	.short	(.L_1 - .L_0)
	.align		4
.L_0:
        /*0004*/ 	.word	index@(standardization_kernel)
        /*0008*/ 	.word	0x00000004


	//----- nvinfo : EIATTR_FRAME_SIZE
	.align		4
.L_1:
        /*000c*/ 	.byte	0x04, 0x11
        /*000e*/ 	.short	(.L_3 - .L_2)
	.align		4
.L_2:
        /*0010*/ 	.word	index@(standardization_kernel)
        /*0014*/ 	.word	0x00000000


	//----- nvinfo : EIATTR_MIN_STACK_SIZE
	.align		4
.L_3:
        /*0018*/ 	.byte	0x04, 0x12
        /*001a*/ 	.short	(.L_5 - .L_4)
	.align		4
.L_4:
        /*001c*/ 	.word	index@(standardization_kernel)
        /*0020*/ 	.word	0x00000000
.L_5:


//--------------------- .nv.compat                --------------------------
	.section	.nv.compat,"",@"SHT_CUDA_COMPAT_INFO"
	.align	4
        /*0000*/ 	.byte	0x02, 0x09, 0x00, 0x00, 0x02, 0x02, 0x01, 0x00, 0x02, 0x05, 0x05, 0x00, 0x03, 0x07, 0x01, 0x01
        /*0010*/ 	.byte	0x02, 0x03, 0x00, 0x00, 0x02, 0x06, 0x01, 0x00, 0x04, 0x0b, 0x08, 0x00, 0x09, 0x00, 0x00, 0x00
        /*0020*/ 	.byte	0x00, 0x00, 0x00, 0x00


//--------------------- .nv.info.standardization_kernel --------------------------
	.section	.nv.info.standardization_kernel,"",@"SHT_CUDA_INFO"
	.sectionflags	@""
	.align	4


	//----- nvinfo : EIATTR_CUDA_API_VERSION
	.align		4
        /*0000*/ 	.byte	0x04, 0x37
        /*0002*/ 	.short	(.L_7 - .L_6)
.L_6:
        /*0004*/ 	.word	0x00000082


	//----- nvinfo : EIATTR_KPARAM_INFO
	.align		4
.L_7:
        /*0008*/ 	.byte	0x04, 0x17
        /*000a*/ 	.short	(.L_9 - .L_8)
.L_8:
        /*000c*/ 	.word	0x00000000
        /*0010*/ 	.short	0x0003
        /*0012*/ 	.short	0x0014
        /*0014*/ 	.byte	0x00, 0xf0, 0x11, 0x00


	//----- nvinfo : EIATTR_KPARAM_INFO
	.align		4
.L_9:
        /*0018*/ 	.byte	0x04, 0x17
        /*001a*/ 	.short	(.L_11 - .L_10)
.L_10:
        /*001c*/ 	.word	0x00000000
        /*0020*/ 	.short	0x0002
        /*0022*/ 	.short	0x0010
        /*0024*/ 	.byte	0x00, 0xf0, 0x11, 0x00


	//----- nvinfo : EIATTR_KPARAM_INFO
	.align		4
.L_11:
        /*0028*/ 	.byte	0x04, 0x17
        /*002a*/ 	.short	(.L_13 - .L_12)
.L_12:
        /*002c*/ 	.word	0x00000000
        /*0030*/ 	.short	0x0001
        /*0032*/ 	.short	0x0008
        /*0034*/ 	.byte	0x00, 0xf5, 0x21, 0x00


	//----- nvinfo : EIATTR_KPARAM_INFO
	.align		4
.L_13:
        /*0038*/ 	.byte	0x04, 0x17
        /*003a*/ 	.short	(.L_15 - .L_14)
.L_14:
        /*003c*/ 	.word	0x00000000
        /*0040*/ 	.short	0x0000
        /*0042*/ 	.short	0x0000
        /*0044*/ 	.byte	0x00, 0xf5, 0x21, 0x00


	//----- nvinfo : EIATTR_SPARSE_MMA_MASK
	.align		4
.L_15:
        /*0048*/ 	.byte	0x03, 0x50
        /*004a*/ 	.short	0x0000


	//----- nvinfo : EIATTR_MAXREG_COUNT
	.align		4
        /*004c*/ 	.byte	0x03, 0x1b
        /*004e*/ 	.short	0x00ff


	//----- nvinfo : EIATTR_MERCURY_ISA_VERSION
	.align		4
        /*0050*/ 	.byte	0x03, 0x5f
        /*0052*/ 	.short	0x0101


	//----- nvinfo : EIATTR_VRC_CTA_INIT_COUNT
	.align		4
        /*0054*/ 	.byte	0x02, 0x4a
	.zero		1
	.zero		1


	//----- nvinfo : EIATTR_EXIT_INSTR_OFFSETS
	.align		4
        /*0058*/ 	.byte	0x04, 0x1c
        /*005a*/ 	.short	(.L_17 - .L_16)


	//   ....[0]....
.L_16:
        /*005c*/ 	.word	0x00000010


	//----- nvinfo : EIATTR_CBANK_PARAM_SIZE
	.align		4
.L_17:
        /*0060*/ 	.byte	0x03, 0x19
        /*0062*/ 	.short	0x0018


	//----- nvinfo : EIATTR_PARAM_CBANK
	.align		4
        /*0064*/ 	.byte	0x04, 0x0a
        /*0066*/ 	.short	(.L_19 - .L_18)
	.align		4
.L_18:
        /*0068*/ 	.word	index@(.nv.constant0.standardization_kernel)
        /*006c*/ 	.short	0x0380
        /*006e*/ 	.short	0x0018


	//----- nvinfo : EIATTR_SW_WAR
	.align		4
.L_19:
        /*0070*/ 	.byte	0x04, 0x36
        /*0072*/ 	.short	(.L_21 - .L_20)
.L_20:
        /*0074*/ 	.word	0x00000008
.L_21:


//--------------------- .nv.callgraph             --------------------------
	.section	.nv.callgraph,"",@"SHT_CUDA_CALLGRAPH"
	.align	4
	.sectionentsize	8
	.align		4
        /*0000*/ 	.word	0x00000000
	.align		4
        /*0004*/ 	.word	0xffffffff
	.align		4
        /*0008*/ 	.word	0x00000000
	.align		4
        /*000c*/ 	.word	0xfffffffe
	.align		4
        /*0010*/ 	.word	0x00000000
	.align		4
        /*0014*/ 	.word	0xfffffffd
	.align		4
        /*0018*/ 	.word	0x00000000
	.align		4
        /*001c*/ 	.word	0xfffffffc


//--------------------- .text.standardization_kernel --------------------------
	.section	.text.standardization_kernel,"ax",@progbits
	.align	128
        .global         standardization_kernel
        .type           standardization_kernel,@function
        .size           standardization_kernel,(.L_x_1 - standardization_kernel)
        .other          standardization_kernel,@"STO_CUDA_ENTRY STV_DEFAULT"
standardization_kernel:
.text.standardization_kernel:
[----:B------:R-:W-:Y:S01]  /*0000*/  LDC R1, c[0x0][0x37c] ;  /* 0x0000df00ff017b82 */ /* 0x000fe20000000800 */
[----:B------:R-:W-:Y:S05]  /*0010*/  EXIT ;  /* 0x000000000000794d */ /* 0x000fea0003800000 */
.L_x_0:
[----:B------:R-:W-:-:S00]  /*0020*/  BRA `(.L_x_0) ;  /* 0xfffffffc00fc7947 */ /* 0x000fc0000383ffff */
[----:B------:R-:W-:-:S00]  /*0030*/  NOP ;  /* 0x0000000000007918 */ /* 0x000fc00000000000 */
        /* <DEDUP_REMOVED lines=12> */
.L_x_1:


//--------------------- .nv.shared.reserved.0     --------------------------
	.section	.nv.shared.reserved.0,"aw",@nobits
	.weak		__nv_reservedSMEM_offset_0_alias
	.size		__nv_reservedSMEM_offset_0_alias, 0, 64
	.other		__nv_reservedSMEM_offset_0_alias,@"STO_CUDA_RESERVED_SHARED STV_DEFAULT"
__nv_reservedSMEM_offset_0_alias:
	.zero		0
	.zero		64


//--------------------- .nv.constant0.standardization_kernel --------------------------
	.section	.nv.constant0.standardization_kernel,"a",@progbits
	.sectionflags	@""
	.align	4
.nv.constant0.standardization_kernel:
	.zero		920


//--------------------- SYMBOLS --------------------------

	.type		.nv.reservedSmem.offset0,@object
	.size		.nv.reservedSmem.offset0,0x4
